//
// Generated by NVIDIA NVVM Compiler
//
// Compiler Build ID: CL-36424714
// Cuda compilation tools, release 13.0, V13.0.88
// Based on NVVM 20.0.0
//

.version 9.0
.target sm_100
.address_size 64

	// .globl	_Z19grid_sync_reductionPfS_

.visible .entry _Z19grid_sync_reductionPfS_(
	.param .u64 .ptr .align 1 _Z19grid_sync_reductionPfS__param_0,
	.param .u64 .ptr .align 1 _Z19grid_sync_reductionPfS__param_1
)
{


	ret;

}


// ===== COMPILED SASS (sm_100) =====

	.target	sm_100

	.elftype	@"ET_EXEC"


//--------------------- .note.nv.tkinfo           --------------------------
	.section	.note.nv.tkinfo,"",@"SHT_NOTE"
	.sectionflags	@"SHF_NOTE_NV_TKINFO"
	.tkinfo
        /*0018*/ 	.word	0x00000002
        /*0030*/ 	.string	""
        /*0030*/ 	.string	"ptxas"
        /*0030*/ 	.string	"Cuda compilation tools, release 13.0, V13.0.88"
        /*0030*/ 	.string	"Build cuda_13.0.r13.0/compiler.36424714_0"
        /*0030*/ 	.string	"-arch sm_100 -m 64 "



//--------------------- .note.nv.cuinfo           --------------------------
	.section	.note.nv.cuinfo,"",@"SHT_NOTE"
	.sectionflags	@"SHF_NOTE_NV_CUINFO"
        /*0018*/ 	.short	0x0002
        /*001a*/ 	.short	0x0064
        /*001c*/ 	.short	0x0082
	.zero		2


//--------------------- .nv.info                  --------------------------
	.section	.nv.info,"",@"SHT_CUDA_INFO"
	.align	4


	//----- nvinfo : EIATTR_REGCOUNT
	.align		4
        /*0000*/ 	.byte	0x04, 0x2f
        /*0002*/ 	.short	(.L_1 - .L_0)
	.align		4
.L_0:
        /*0004*/ 	.word	index@(_Z19grid_sync_reductionPfS_)
        /*0008*/ 	.word	0x00000004


	//----- nvinfo : EIATTR_FRAME_SIZE
	.align		4
.L_1:
        /*000c*/ 	.byte	0x04, 0x11
        /*000e*/ 	.short	(.L_3 - .L_2)
	.align		4
.L_2:
        /*0010*/ 	.word	index@(_Z19grid_sync_reductionPfS_)
        /*0014*/ 	.word	0x00000000


	//----- nvinfo : EIATTR_MIN_STACK_SIZE
	.align		4
.L_3:
        /*0018*/ 	.byte	0x04, 0x12
        /*001a*/ 	.short	(.L_5 - .L_4)
	.align		4
.L_4:
        /*001c*/ 	.word	index@(_Z19grid_sync_reductionPfS_)
        /*0020*/ 	.word	0x00000000
.L_5:


//--------------------- .nv.compat                --------------------------
	.section	.nv.compat,"",@"SHT_CUDA_COMPAT_INFO"
	.align	4
        /*0000*/ 	.byte	0x02, 0x09, 0x00, 0x00, 0x02, 0x02, 0x01, 0x00, 0x02, 0x05, 0x05, 0x00, 0x03, 0x07, 0x01, 0x01
        /*0010*/ 	.byte	0x02, 0x03, 0x00, 0x00, 0x02, 0x06, 0x01, 0x00, 0x04, 0x0b, 0x08, 0x00, 0x09, 0x00, 0x00, 0x00
        /*0020*/ 	.byte	0x00, 0x00, 0x00, 0x00


//--------------------- .nv.info._Z19grid_sync_reductionPfS_ --------------------------
	.section	.nv.info._Z19grid_sync_reductionPfS_,"",@"SHT_CUDA_INFO"
	.sectionflags	@""
	.align	4


	//----- nvinfo : EIATTR_CUDA_API_VERSION
	.align		4
        /*0000*/ 	.byte	0x04, 0x37
        /*0002*/ 	.short	(.L_7 - .L_6)
.L_6:
        /*0004*/ 	.word	0x00000082


	//----- nvinfo : EIATTR_KPARAM_INFO
	.align		4
.L_7:
        /*0008*/ 	.byte	0x04, 0x17
        /*000a*/ 	.short	(.L_9 - .L_8)
.L_8:
        /*000c*/ 	.word	0x00000000
        /*0010*/ 	.short	0x0001
        /*0012*/ 	.short	0x0008
        /*0014*/ 	.byte	0x00, 0xf5, 0x21, 0x00


	//----- nvinfo : EIATTR_KPARAM_INFO
	.align		4
.L_9:
        /*0018*/ 	.byte	0x04, 0x17
        /*001a*/ 	.short	(.L_11 - .L_10)
.L_10:
        /*001c*/ 	.word	0x00000000
        /*0020*/ 	.short	0x0000
        /*0022*/ 	.short	0x0000
        /*0024*/ 	.byte	0x00, 0xf5, 0x21, 0x00


	//----- nvinfo : EIATTR_SPARSE_MMA_MASK
	.align		4
.L_11:
        /*0028*/ 	.byte	0x03, 0x50
        /*002a*/ 	.short	0x0000


	//----- nvinfo : EIATTR_MAXREG_COUNT
	.align		4
        /*002c*/ 	.byte	0x03, 0x1b
        /*002e*/ 	.short	0x00ff


	//----- nvinfo : EIATTR_MERCURY_ISA_VERSION
	.align		4
        /*0030*/ 	.byte	0x03, 0x5f
        /*0032*/ 	.short	0x0101


	//----- nvinfo : EIATTR_VRC_CTA_INIT_COUNT
	.align		4
        /*0034*/ 	.byte	0x02, 0x4a
	.zero		1
	.zero		1


	//----- nvinfo : EIATTR_EXIT_INSTR_OFFSETS
	.align		4
        /*0038*/ 	.byte	0x04, 0x1c
        /*003a*/ 	.short	(.L_13 - .L_12)


	//   ....[0]....
.L_12:
        /*003c*/ 	.word	0x00000010


	//----- nvinfo : EIATTR_CBANK_PARAM_SIZE
	.align		4
.L_13:
        /*0040*/ 	.byte	0x03, 0x19
        /*0042*/ 	.short	0x0010


	//----- nvinfo : EIATTR_PARAM_CBANK
	.align		4
        /*0044*/ 	.byte	0x04, 0x0a
        /*0046*/ 	.short	(.L_15 - .L_14)
	.align		4
.L_14:
        /*0048*/ 	.word	index@(.nv.constant0._Z19grid_sync_reductionPfS_)
        /*004c*/ 	.short	0x0380
        /*004e*/ 	.short	0x0010


	//----- nvinfo : EIATTR_SW_WAR
	.align		4
.L_15:
        /*0050*/ 	.byte	0x04, 0x36
        /*0052*/ 	.short	(.L_17 - .L_16)
.L_16:
        /*0054*/ 	.word	0x00000008
.L_17:


//--------------------- .nv.callgraph             --------------------------
	.section	.nv.callgraph,"",@"SHT_CUDA_CALLGRAPH"
	.align	4
	.sectionentsize	8
	.align		4
        /*0000*/ 	.word	0x00000000
	.align		4
        /*0004*/ 	.word	0xffffffff
	.align		4
        /*0008*/ 	.word	0x00000000
	.align		4
        /*000c*/ 	.word	0xfffffffe
	.align		4
        /*0010*/ 	.word	0x00000000
	.align		4
        /*0014*/ 	.word	0xfffffffd
	.align		4
        /*0018*/ 	.word	0x00000000
	.align		4
        /*001c*/ 	.word	0xfffffffc


//--------------------- .text._Z19grid_sync_reductionPfS_ --------------------------
	.section	.text._Z19grid_sync_reductionPfS_,"ax",@progbits
	.align	128
        .global         _Z19grid_sync_reductionPfS_
        .type           _Z19grid_sync_reductionPfS_,@function
        .size           _Z19grid_sync_reductionPfS_,(.L_x_1 - _Z19grid_sync_reductionPfS_)
        .other          _Z19grid_sync_reductionPfS_,@"STO_CUDA_ENTRY STV_DEFAULT"
_Z19grid_sync_reductionPfS_:
.text._Z19grid_sync_reductionPfS_:
[----:B------:R-:W-:Y:S01]  /*0000*/  LDC R1, c[0x0][0x37c] ;  /* 0x0000df00ff017b82 */ /* 0x000fe20000000800 */
[----:B------:R-:W-:Y:S05]  /*0010*/  EXIT ;  /* 0x000000000000794d */ /* 0x000fea0003800000 */
.L_x_0:
[----:B------:R-:W-:-:S00]  /*0020*/  BRA `(.L_x_0) ;  /* 0xfffffffc00fc7947 */ /* 0x000fc0000383ffff */
[----:B------:R-:W-:-:S00]  /*0030*/  NOP ;  /* 0x0000000000007918 */ /* 0x000fc00000000000 */
        /* <DEDUP_REMOVED lines=12> */
.L_x_1:


//--------------------- .nv.shared.reserved.0     --------------------------
	.section	.nv.shared.reserved.0,"aw",@nobits
	.weak		__nv_reservedSMEM_offset_0_alias
	.size		__nv_reservedSMEM_offset_0_alias, 0, 64
	.other		__nv_reservedSMEM_offset_0_alias,@"STO_CUDA_RESERVED_SHARED STV_DEFAULT"
__nv_reservedSMEM_offset_0_alias:
	.zero		0
	.zero		64


//--------------------- .nv.constant0._Z19grid_sync_reductionPfS_ --------------------------
	.section	.nv.constant0._Z19grid_sync_reductionPfS_,"a",@progbits
	.sectionflags	@""
	.align	4
.nv.constant0._Z19grid_sync_reductionPfS_:
	.zero		912


//--------------------- SYMBOLS --------------------------

	.type		.nv.reservedSmem.offset0,@object
	.size		.nv.reservedSmem.offset0,0x4
